//
// Generated by NVIDIA NVVM Compiler
//
// Compiler Build ID: CL-36424714
// Cuda compilation tools, release 13.0, V13.0.88
// Based on NVVM 20.0.0
//

.version 9.0
.target sm_100
.address_size 64

	// .globl	_Z12rfk45_kernelffiPKfiifPFvfS0_iiPfEiS1_PiS4_
// _ZZ12rfk45_kernelffiPKfiifPFvfS0_iiPfEiS1_PiS4_E21simulations_per_block has been demoted
// _ZZ12rfk45_kernelffiPKfiifPFvfS0_iiPfEiS1_PiS4_E12max_position has been demoted

.visible .entry _Z12rfk45_kernelffiPKfiifPFvfS0_iiPfEiS1_PiS4_(
	.param .f32 _Z12rfk45_kernelffiPKfiifPFvfS0_iiPfEiS1_PiS4__param_0,
	.param .f32 _Z12rfk45_kernelffiPKfiifPFvfS0_iiPfEiS1_PiS4__param_1,
	.param .u32 _Z12rfk45_kernelffiPKfiifPFvfS0_iiPfEiS1_PiS4__param_2,
	.param .u64 .ptr .align 1 _Z12rfk45_kernelffiPKfiifPFvfS0_iiPfEiS1_PiS4__param_3,
	.param .u32 _Z12rfk45_kernelffiPKfiifPFvfS0_iiPfEiS1_PiS4__param_4,
	.param .u32 _Z12rfk45_kernelffiPKfiifPFvfS0_iiPfEiS1_PiS4__param_5,
	.param .f32 _Z12rfk45_kernelffiPKfiifPFvfS0_iiPfEiS1_PiS4__param_6,
	.param .u64 .ptr .align 1 _Z12rfk45_kernelffiPKfiifPFvfS0_iiPfEiS1_PiS4__param_7,
	.param .u32 _Z12rfk45_kernelffiPKfiifPFvfS0_iiPfEiS1_PiS4__param_8,
	.param .u64 .ptr .align 1 _Z12rfk45_kernelffiPKfiifPFvfS0_iiPfEiS1_PiS4__param_9,
	.param .u64 .ptr .align 1 _Z12rfk45_kernelffiPKfiifPFvfS0_iiPfEiS1_PiS4__param_10,
	.param .u64 .ptr .align 1 _Z12rfk45_kernelffiPKfiifPFvfS0_iiPfEiS1_PiS4__param_11
)
{
	.reg .pred 	%p<11>;
	.reg .b32 	%r<50>;
	.reg .b32 	%f<31>;
	.reg .b64 	%rd<44>;
	.reg .b64 	%fd<25>;
	// demoted variable
	.shared .align 4 .u32 _ZZ12rfk45_kernelffiPKfiifPFvfS0_iiPfEiS1_PiS4_E21simulations_per_block;
	// demoted variable
	.shared .align 4 .u32 _ZZ12rfk45_kernelffiPKfiifPFvfS0_iiPfEiS1_PiS4_E12max_position;
	ld.param.f32 	%f30, [_Z12rfk45_kernelffiPKfiifPFvfS0_iiPfEiS1_PiS4__param_0];
	ld.param.f32 	%f5, [_Z12rfk45_kernelffiPKfiifPFvfS0_iiPfEiS1_PiS4__param_1];
	ld.param.u32 	%r15, [_Z12rfk45_kernelffiPKfiifPFvfS0_iiPfEiS1_PiS4__param_2];
	ld.param.u64 	%rd7, [_Z12rfk45_kernelffiPKfiifPFvfS0_iiPfEiS1_PiS4__param_3];
	ld.param.u32 	%r16, [_Z12rfk45_kernelffiPKfiifPFvfS0_iiPfEiS1_PiS4__param_4];
	ld.param.u32 	%r17, [_Z12rfk45_kernelffiPKfiifPFvfS0_iiPfEiS1_PiS4__param_5];
	ld.param.u32 	%r18, [_Z12rfk45_kernelffiPKfiifPFvfS0_iiPfEiS1_PiS4__param_8];
	ld.param.u64 	%rd8, [_Z12rfk45_kernelffiPKfiifPFvfS0_iiPfEiS1_PiS4__param_9];
	ld.param.u64 	%rd9, [_Z12rfk45_kernelffiPKfiifPFvfS0_iiPfEiS1_PiS4__param_10];
	cvta.to.global.u64 	%rd1, %rd9;
	mov.u32 	%r1, %tid.x;
	mov.u32 	%r2, %tid.y;
	or.b32  	%r3, %r1, %r2;
	setp.ne.s32 	%p1, %r3, 0;
	@%p1 bra 	$L__BB0_2;
	mov.u32 	%r19, %ntid.x;
	mov.u32 	%r20, %ntid.y;
	mul.lo.s32 	%r21, %r19, %r20;
	div.u32 	%r22, %r21, %r17;
	st.shared.u32 	[_ZZ12rfk45_kernelffiPKfiifPFvfS0_iiPfEiS1_PiS4_E21simulations_per_block], %r22;
$L__BB0_2:
	bar.sync 	0;
	mov.u32 	%r23, %ntid.x;
	mad.lo.s32 	%r4, %r2, %r23, %r1;
	ld.shared.u32 	%r5, [_ZZ12rfk45_kernelffiPKfiifPFvfS0_iiPfEiS1_PiS4_E21simulations_per_block];
	mul.lo.s32 	%r24, %r5, %r17;
	setp.ge.s32 	%p2, %r4, %r24;
	@%p2 bra 	$L__BB0_10;
	mov.u32 	%r25, %ctaid.y;
	mov.u32 	%r26, %nctaid.x;
	mad.lo.s32 	%r27, %r25, %r26, %r25;
	div.s32 	%r28, %r4, %r17;
	mad.lo.s32 	%r6, %r5, %r27, %r28;
	setp.gt.s32 	%p3, %r6, %r16;
	@%p3 bra 	$L__BB0_10;
	setp.ne.s32 	%p4, %r3, 0;
	rem.s32 	%r7, %r4, %r17;
	mov.b32 	%r29, 0;
	st.global.u32 	[%rd1], %r29;
	@%p4 bra 	$L__BB0_6;
	cvt.rn.f32.s32 	%f6, %r15;
	sub.f32 	%f7, %f6, %f30;
	div.rn.f32 	%f8, %f7, %f5;
	cvt.rpi.f32.f32 	%f9, %f8;
	cvt.rzi.s32.f32 	%r30, %f9;
	st.shared.u32 	[_ZZ12rfk45_kernelffiPKfiifPFvfS0_iiPfEiS1_PiS4_E12max_position], %r30;
$L__BB0_6:
	bar.sync 	0;
	mul.lo.s32 	%r8, %r6, %r17;
	setp.lt.s32 	%p5, %r18, 1;
	cvt.rn.f32.s32 	%f1, %r15;
	setp.geu.f32 	%p6, %f30, %f1;
	mov.b32 	%r49, 0;
	or.pred  	%p7, %p5, %p6;
	@%p7 bra 	$L__BB0_9;
	cvta.to.global.u64 	%rd2, %rd8;
	cvt.u64.u32 	%rd3, %r7;
	ld.shared.u32 	%r47, [_ZZ12rfk45_kernelffiPKfiifPFvfS0_iiPfEiS1_PiS4_E12max_position];
	cvta.to.global.u64 	%rd10, %rd7;
	mul.wide.s32 	%rd11, %r8, 4;
	add.s64 	%rd43, %rd10, %rd11;
	mov.b32 	%r49, 0;
	shl.b64 	%rd12, %rd3, 2;
$L__BB0_8:
	add.s64 	%rd13, %rd43, %rd12;
	ld.global.f32 	%f10, [%rd13];
	mul.f32 	%f11, %f5, %f10;
	cvt.f64.f32 	%fd1, %f10;
	cvt.f64.f32 	%fd2, %f11;
	fma.rn.f64 	%fd3, %fd2, 0d3FD0000000000000, %fd1;
	cvt.rn.f32.f64 	%f12, %fd3;
	mul.lo.s32 	%r33, %r49, %r17;
	add.s32 	%r34, %r33, %r7;
	mad.lo.s32 	%r35, %r8, %r47, %r34;
	mul.wide.s32 	%rd14, %r35, 4;
	add.s64 	%rd15, %rd2, %rd14;
	st.global.f32 	[%rd15], %f12;
	bar.sync 	0;
	ld.shared.u32 	%r36, [_ZZ12rfk45_kernelffiPKfiifPFvfS0_iiPfEiS1_PiS4_E12max_position];
	mad.lo.s32 	%r37, %r8, %r36, %r33;
	cvt.s64.s32 	%rd16, %r37;
	add.s64 	%rd17, %rd16, %rd3;
	shl.b64 	%rd18, %rd17, 2;
	add.s64 	%rd19, %rd2, %rd18;
	ld.global.f32 	%f13, [%rd19];
	mul.f32 	%f14, %f5, %f13;
	ld.global.f32 	%f15, [%rd13];
	cvt.f64.f32 	%fd4, %f15;
	fma.rn.f64 	%fd5, %fd2, 0d3FB8000000000000, %fd4;
	cvt.f64.f32 	%fd6, %f14;
	fma.rn.f64 	%fd7, %fd6, 0d3FD2000000000000, %fd5;
	cvt.rn.f32.f64 	%f16, %fd7;
	add.s32 	%r38, %r37, %r7;
	mul.wide.s32 	%rd20, %r38, 4;
	add.s64 	%rd21, %rd2, %rd20;
	st.global.f32 	[%rd21], %f16;
	bar.sync 	0;
	ld.shared.u32 	%r39, [_ZZ12rfk45_kernelffiPKfiifPFvfS0_iiPfEiS1_PiS4_E12max_position];
	mad.lo.s32 	%r40, %r8, %r39, %r33;
	cvt.s64.s32 	%rd22, %r40;
	add.s64 	%rd23, %rd22, %rd3;
	shl.b64 	%rd24, %rd23, 2;
	add.s64 	%rd25, %rd2, %rd24;
	ld.global.f32 	%f17, [%rd25];
	mul.f32 	%f18, %f5, %f17;
	ld.global.f32 	%f19, [%rd13];
	cvt.f64.f32 	%fd8, %f19;
	fma.rn.f64 	%fd9, %fd2, 0d3FEC23E39189614C, %fd8;
	fma.rn.f64 	%fd10, %fd6, 0dC00A37B2A108BD3C, %fd9;
	cvt.f64.f32 	%fd11, %f18;
	fma.rn.f64 	%fd12, %fd11, 0d400A912FE408DB10, %fd10;
	cvt.rn.f32.f64 	%f20, %fd12;
	add.s32 	%r41, %r40, %r7;
	mul.wide.s32 	%rd26, %r41, 4;
	add.s64 	%rd27, %rd2, %rd26;
	st.global.f32 	[%rd27], %f20;
	bar.sync 	0;
	ld.shared.u32 	%r42, [_ZZ12rfk45_kernelffiPKfiifPFvfS0_iiPfEiS1_PiS4_E12max_position];
	mad.lo.s32 	%r43, %r8, %r42, %r33;
	cvt.s64.s32 	%rd28, %r43;
	add.s64 	%rd29, %rd28, %rd3;
	shl.b64 	%rd30, %rd29, 2;
	add.s64 	%rd31, %rd2, %rd30;
	ld.global.f32 	%f21, [%rd31];
	mul.f32 	%f22, %f5, %f21;
	ld.global.f32 	%f23, [%rd13];
	cvt.f64.f32 	%fd13, %f23;
	fma.rn.f64 	%fd14, %fd2, 0d4000425ED097B426, %fd13;
	fma.rn.f64 	%fd15, %fd6, 0dC020000000000000, %fd14;
	fma.rn.f64 	%fd16, %fd11, 0d401CB1A72C69CB1A, %fd15;
	cvt.f64.f32 	%fd17, %f22;
	fma.rn.f64 	%fd18, %fd17, 0dBFCA5AD296B4A5AD, %fd16;
	cvt.rn.f32.f64 	%f24, %fd18;
	add.s32 	%r44, %r43, %r7;
	mul.wide.s32 	%rd32, %r44, 4;
	add.s64 	%rd33, %rd2, %rd32;
	st.global.f32 	[%rd33], %f24;
	bar.sync 	0;
	ld.shared.u32 	%r47, [_ZZ12rfk45_kernelffiPKfiifPFvfS0_iiPfEiS1_PiS4_E12max_position];
	mad.lo.s32 	%r45, %r8, %r47, %r33;
	cvt.s64.s32 	%rd34, %r45;
	add.s64 	%rd35, %rd34, %rd3;
	shl.b64 	%rd36, %rd35, 2;
	add.s64 	%rd37, %rd2, %rd36;
	ld.global.f32 	%f25, [%rd37];
	mul.f32 	%f26, %f5, %f25;
	ld.global.f32 	%f27, [%rd13];
	cvt.f64.f32 	%fd19, %f27;
	fma.rn.f64 	%fd20, %fd2, 0d3FBDA12F684BDA13, %fd19;
	fma.rn.f64 	%fd21, %fd11, 0d3FE190D13101190D, %fd20;
	fma.rn.f64 	%fd22, %fd17, 0d3FE1216F485BD217, %fd21;
	cvt.f64.f32 	%fd23, %f26;
	fma.rn.f64 	%fd24, %fd23, 0dBFC999999999999A, %fd22;
	cvt.rn.f32.f64 	%f28, %fd24;
	add.s32 	%r46, %r45, %r7;
	mul.wide.s32 	%rd38, %r46, 4;
	add.s64 	%rd39, %rd2, %rd38;
	st.global.f32 	[%rd39], %f28;
	mul.wide.s32 	%rd40, %r45, 4;
	add.s64 	%rd43, %rd2, %rd40;
	add.f32 	%f30, %f5, %f30;
	add.s32 	%r49, %r49, 1;
	setp.lt.s32 	%p8, %r49, %r18;
	setp.lt.f32 	%p9, %f30, %f1;
	and.pred  	%p10, %p8, %p9;
	@%p10 bra 	$L__BB0_8;
$L__BB0_9:
	mul.wide.s32 	%rd41, %r6, 4;
	add.s64 	%rd42, %rd1, %rd41;
	st.global.u32 	[%rd42], %r49;
$L__BB0_10:
	ret;

}


// ===== COMPILED SASS (sm_100) =====

	.target	sm_100

	.elftype	@"ET_EXEC"


//--------------------- .note.nv.tkinfo           --------------------------
	.section	.note.nv.tkinfo,"",@"SHT_NOTE"
	.sectionflags	@"SHF_NOTE_NV_TKINFO"
	.tkinfo
        /*0018*/ 	.word	0x00000002
        /*0030*/ 	.string	""
        /*0030*/ 	.string	"ptxas"
        /*0030*/ 	.string	"Cuda compilation tools, release 13.0, V13.0.88"
        /*0030*/ 	.string	"Build cuda_13.0.r13.0/compiler.36424714_0"
        /*0030*/ 	.string	"-arch sm_100 -m 64 "



//--------------------- .note.nv.cuinfo           --------------------------
	.section	.note.nv.cuinfo,"",@"SHT_NOTE"
	.sectionflags	@"SHF_NOTE_NV_CUINFO"
        /*0018*/ 	.short	0x0002
        /*001a*/ 	.short	0x0064
        /*001c*/ 	.short	0x0082
	.zero		2


//--------------------- .nv.info                  --------------------------
	.section	.nv.info,"",@"SHT_CUDA_INFO"
	.align	4


	//----- nvinfo : EIATTR_REGCOUNT
	.align		4
        /*0000*/ 	.byte	0x04, 0x2f
        /*0002*/ 	.short	(.L_1 - .L_0)
	.align		4
.L_0:
        /*0004*/ 	.word	index@(_Z12rfk45_kernelffiPKfiifPFvfS0_iiPfEiS1_PiS4_)
        /*0008*/ 	.word	0x0000001e


	//----- nvinfo : EIATTR_FRAME_SIZE
	.align		4
.L_1:
        /*000c*/ 	.byte	0x04, 0x11
        /*000e*/ 	.short	(.L_3 - .L_2)
	.align		4
.L_2:
        /*0010*/ 	.word	index@($__internal_0_$__cuda_sm3x_div_rn_noftz_f32_slowpath)
        /*0014*/ 	.word	0x00000000


	//----- nvinfo : EIATTR_FRAME_SIZE
	.align		4
.L_3:
        /*0018*/ 	.byte	0x04, 0x11
        /*001a*/ 	.short	(.L_5 - .L_4)
	.align		4
.L_4:
        /*001c*/ 	.word	index@(_Z12rfk45_kernelffiPKfiifPFvfS0_iiPfEiS1_PiS4_)
        /*0020*/ 	.word	0x00000000


	//----- nvinfo : EIATTR_MIN_STACK_SIZE
	.align		4
.L_5:
        /*0024*/ 	.byte	0x04, 0x12
        /*0026*/ 	.short	(.L_7 - .L_6)
	.align		4
.L_6:
        /*0028*/ 	.word	index@(_Z12rfk45_kernelffiPKfiifPFvfS0_iiPfEiS1_PiS4_)
        /*002c*/ 	.word	0x00000000
.L_7:


//--------------------- .nv.compat                --------------------------
	.section	.nv.compat,"",@"SHT_CUDA_COMPAT_INFO"
	.align	4
        /*0000*/ 	.byte	0x02, 0x09, 0x00, 0x00, 0x02, 0x02, 0x01, 0x00, 0x02, 0x05, 0x05, 0x00, 0x03, 0x07, 0x01, 0x01
        /*0010*/ 	.byte	0x02, 0x03, 0x00, 0x00, 0x02, 0x06, 0x01, 0x00, 0x04, 0x0b, 0x08, 0x00, 0x01, 0x00, 0x00, 0x00
        /*0020*/ 	.byte	0x00, 0x00, 0x00, 0x00


//--------------------- .nv.info._Z12rfk45_kernelffiPKfiifPFvfS0_iiPfEiS1_PiS4_ --------------------------
	.section	.nv.info._Z12rfk45_kernelffiPKfiifPFvfS0_iiPfEiS1_PiS4_,"",@"SHT_CUDA_INFO"
	.sectionflags	@""
	.align	4


	//----- nvinfo : EIATTR_CUDA_API_VERSION
	.align		4
        /*0000*/ 	.byte	0x04, 0x37
        /*0002*/ 	.short	(.L_9 - .L_8)
.L_8:
        /*0004*/ 	.word	0x00000082


	//----- nvinfo : EIATTR_KPARAM_INFO
	.align		4
.L_9:
        /*0008*/ 	.byte	0x04, 0x17
        /*000a*/ 	.short	(.L_11 - .L_10)
.L_10:
        /*000c*/ 	.word	0x00000000
        /*0010*/ 	.short	0x000b
        /*0012*/ 	.short	0x0048
        /*0014*/ 	.byte	0x00, 0xf5, 0x21, 0x00


	//----- nvinfo : EIATTR_KPARAM_INFO
	.align		4
.L_11:
        /*0018*/ 	.byte	0x04, 0x17
        /*001a*/ 	.short	(.L_13 - .L_12)
.L_12:
        /*001c*/ 	.word	0x00000000
        /*0020*/ 	.short	0x000a
        /*0022*/ 	.short	0x0040
        /*0024*/ 	.byte	0x00, 0xf5, 0x21, 0x00


	//----- nvinfo : EIATTR_KPARAM_INFO
	.align		4
.L_13:
        /*0028*/ 	.byte	0x04, 0x17
        /*002a*/ 	.short	(.L_15 - .L_14)
.L_14:
        /*002c*/ 	.word	0x00000000
        /*0030*/ 	.short	0x0009
        /*0032*/ 	.short	0x0038
        /*0034*/ 	.byte	0x00, 0xf5, 0x21, 0x00


	//----- nvinfo : EIATTR_KPARAM_INFO
	.align		4
.L_15:
        /*0038*/ 	.byte	0x04, 0x17
        /*003a*/ 	.short	(.L_17 - .L_16)
.L_16:
        /*003c*/ 	.word	0x00000000
        /*0040*/ 	.short	0x0008
        /*0042*/ 	.short	0x0030
        /*0044*/ 	.byte	0x00, 0xf0, 0x11, 0x00


	//----- nvinfo : EIATTR_KPARAM_INFO
	.align		4
.L_17:
        /*0048*/ 	.byte	0x04, 0x17
        /*004a*/ 	.short	(.L_19 - .L_18)
.L_18:
        /*004c*/ 	.word	0x00000000
        /*0050*/ 	.short	0x0007
        /*0052*/ 	.short	0x0028
        /*0054*/ 	.byte	0x00, 0xf5, 0x21, 0x00


	//----- nvinfo : EIATTR_KPARAM_INFO
	.align		4
.L_19:
        /*0058*/ 	.byte	0x04, 0x17
        /*005a*/ 	.short	(.L_21 - .L_20)
.L_20:
        /*005c*/ 	.word	0x00000000
        /*0060*/ 	.short	0x0006
        /*0062*/ 	.short	0x0020
        /*0064*/ 	.byte	0x00, 0xf0, 0x11, 0x00


	//----- nvinfo : EIATTR_KPARAM_INFO
	.align		4
.L_21:
        /*0068*/ 	.byte	0x04, 0x17
        /*006a*/ 	.short	(.L_23 - .L_22)
.L_22:
        /*006c*/ 	.word	0x00000000
        /*0070*/ 	.short	0x0005
        /*0072*/ 	.short	0x001c
        /*0074*/ 	.byte	0x00, 0xf0, 0x11, 0x00


	//----- nvinfo : EIATTR_KPARAM_INFO
	.align		4
.L_23:
        /*0078*/ 	.byte	0x04, 0x17
        /*007a*/ 	.short	(.L_25 - .L_24)
.L_24:
        /*007c*/ 	.word	0x00000000
        /*0080*/ 	.short	0x0004
        /*0082*/ 	.short	0x0018
        /*0084*/ 	.byte	0x00, 0xf0, 0x11, 0x00


	//----- nvinfo : EIATTR_KPARAM_INFO
	.align		4
.L_25:
        /*0088*/ 	.byte	0x04, 0x17
        /*008a*/ 	.short	(.L_27 - .L_26)
.L_26:
        /*008c*/ 	.word	0x00000000
        /*0090*/ 	.short	0x0003
        /*0092*/ 	.short	0x0010
        /*0094*/ 	.byte	0x00, 0xf5, 0x21, 0x00


	//----- nvinfo : EIATTR_KPARAM_INFO
	.align		4
.L_27:
        /*0098*/ 	.byte	0x04, 0x17
        /*009a*/ 	.short	(.L_29 - .L_28)
.L_28:
        /*009c*/ 	.word	0x00000000
        /*00a0*/ 	.short	0x0002
        /*00a2*/ 	.short	0x0008
        /*00a4*/ 	.byte	0x00, 0xf0, 0x11, 0x00


	//----- nvinfo : EIATTR_KPARAM_INFO
	.align		4
.L_29:
        /*00a8*/ 	.byte	0x04, 0x17
        /*00aa*/ 	.short	(.L_31 - .L_30)
.L_30:
        /*00ac*/ 	.word	0x00000000
        /*00b0*/ 	.short	0x0001
        /*00b2*/ 	.short	0x0004
        /*00b4*/ 	.byte	0x00, 0xf0, 0x11, 0x00


	//----- nvinfo : EIATTR_KPARAM_INFO
	.align		4
.L_31:
        /*00b8*/ 	.byte	0x04, 0x17
        /*00ba*/ 	.short	(.L_33 - .L_32)
.L_32:
        /*00bc*/ 	.word	0x00000000
        /*00c0*/ 	.short	0x0000
        /*00c2*/ 	.short	0x0000
        /*00c4*/ 	.byte	0x00, 0xf0, 0x11, 0x00


	//----- nvinfo : EIATTR_SPARSE_MMA_MASK
	.align		4
.L_33:
        /*00c8*/ 	.byte	0x03, 0x50
        /*00ca*/ 	.short	0x0000


	//----- nvinfo : EIATTR_MAXREG_COUNT
	.align		4
        /*00cc*/ 	.byte	0x03, 0x1b
        /*00ce*/ 	.short	0x00ff


	//----- nvinfo : EIATTR_NUM_BARRIERS
	.align		4
        /*00d0*/ 	.byte	0x02, 0x4c
        /*00d2*/ 	.byte	0x01
	.zero		1


	//----- nvinfo : EIATTR_MERCURY_ISA_VERSION
	.align		4
        /*00d4*/ 	.byte	0x03, 0x5f
        /*00d6*/ 	.short	0x0101


	//----- nvinfo : EIATTR_VRC_CTA_INIT_COUNT
	.align		4
        /*00d8*/ 	.byte	0x02, 0x4a
	.zero		1
	.zero		1


	//----- nvinfo : EIATTR_EXIT_INSTR_OFFSETS
	.align		4
        /*00dc*/ 	.byte	0x04, 0x1c
        /*00de*/ 	.short	(.L_35 - .L_34)


	//   ....[0]....
.L_34:
        /*00e0*/ 	.word	0x000002e0


	//   ....[1]....
        /*00e4*/ 	.word	0x000004d0


	//   ....[2]....
        /*00e8*/ 	.word	0x00000fc0


	//----- nvinfo : EIATTR_CRS_STACK_SIZE
	.align		4
.L_35:
        /*00ec*/ 	.byte	0x04, 0x1e
        /*00ee*/ 	.short	(.L_37 - .L_36)
.L_36:
        /*00f0*/ 	.word	0x00000000


	//----- nvinfo : EIATTR_CBANK_PARAM_SIZE
	.align		4
.L_37:
        /*00f4*/ 	.byte	0x03, 0x19
        /*00f6*/ 	.short	0x0050


	//----- nvinfo : EIATTR_PARAM_CBANK
	.align		4
        /*00f8*/ 	.byte	0x04, 0x0a
        /*00fa*/ 	.short	(.L_39 - .L_38)
	.align		4
.L_38:
        /*00fc*/ 	.word	index@(.nv.constant0._Z12rfk45_kernelffiPKfiifPFvfS0_iiPfEiS1_PiS4_)
        /*0100*/ 	.short	0x0380
        /*0102*/ 	.short	0x0050


	//----- nvinfo : EIATTR_SW_WAR
	.align		4
.L_39:
        /*0104*/ 	.byte	0x04, 0x36
        /*0106*/ 	.short	(.L_41 - .L_40)
.L_40:
        /*0108*/ 	.word	0x00000008
.L_41:


//--------------------- .nv.callgraph             --------------------------
	.section	.nv.callgraph,"",@"SHT_CUDA_CALLGRAPH"
	.align	4
	.sectionentsize	8
	.align		4
        /*0000*/ 	.word	0x00000000
	.align		4
        /*0004*/ 	.word	0xffffffff
	.align		4
        /*0008*/ 	.word	0x00000000
	.align		4
        /*000c*/ 	.word	0xfffffffe
	.align		4
        /*0010*/ 	.word	0x00000000
	.align		4
        /*0014*/ 	.word	0xfffffffd
	.align		4
        /*0018*/ 	.word	0x00000000
	.align		4
        /*001c*/ 	.word	0xfffffffc


//--------------------- .text._Z12rfk45_kernelffiPKfiifPFvfS0_iiPfEiS1_PiS4_ --------------------------
	.section	.text._Z12rfk45_kernelffiPKfiifPFvfS0_iiPfEiS1_PiS4_,"ax",@progbits
	.align	128
        .global         _Z12rfk45_kernelffiPKfiifPFvfS0_iiPfEiS1_PiS4_
        .type           _Z12rfk45_kernelffiPKfiifPFvfS0_iiPfEiS1_PiS4_,@function
        .size           _Z12rfk45_kernelffiPKfiifPFvfS0_iiPfEiS1_PiS4_,(.L_x_16 - _Z12rfk45_kernelffiPKfiifPFvfS0_iiPfEiS1_PiS4_)
        .other          _Z12rfk45_kernelffiPKfiifPFvfS0_iiPfEiS1_PiS4_,@"STO_CUDA_ENTRY STV_DEFAULT"
_Z12rfk45_kernelffiPKfiifPFvfS0_iiPfEiS1_PiS4_:
.text._Z12rfk45_kernelffiPKfiifPFvfS0_iiPfEiS1_PiS4_:
[----:B------:R-:W-:Y:S01]  /*0000*/  LDC R1, c[0x0][0x37c] ;  /* 0x0000df00ff017b82 */ /* 0x000fe20000000800 */
[----:B------:R-:W0:Y:S01]  /*0010*/  S2R R4, SR_TID.X ;  /* 0x0000000000047919 */ /* 0x000e220000002100 */
[----:B------:R-:W1:Y:S01]  /*0020*/  LDCU UR4, c[0x0][0x380] ;  /* 0x00007000ff0477ac */ /* 0x000e620008000800 */
[----:B------:R-:W-:Y:S01]  /*0030*/  BSSY.RECONVERGENT B0, `(.L_x_0) ;  /* 0x000001f000007945 */ /* 0x000fe20003800200 */
[----:B------:R-:W0:Y:S01]  /*0040*/  S2R R5, SR_TID.Y ;  /* 0x0000000000057919 */ /* 0x000e220000002200 */
[----:B-1----:R-:W-:Y:S01]  /*0050*/  IMAD.U32 R9, RZ, RZ, UR4 ;  /* 0x00000004ff097e24 */ /* 0x002fe2000f8e00ff */
[----:B0-----:R-:W-:-:S13]  /*0060*/  LOP3.LUT P0, R10, R4, RZ, R5, 0xfa, !PT ;  /* 0x000000ff040a7212 */ /* 0x001fda000780fa05 */
[----:B------:R-:W-:Y:S05]  /*0070*/  @P0 BRA `(.L_x_1) ;  /* 0x0000000000680947 */ /* 0x000fea0003800000 */
[----:B------:R-:W0:Y:S01]  /*0080*/  LDC R7, c[0x0][0x39c] ;  /* 0x0000e700ff077b82 */ /* 0x000e220000000800 */
[----:B------:R-:W1:Y:S01]  /*0090*/  LDCU UR4, c[0x0][0x360] ;  /* 0x00006c00ff0477ac */ /* 0x000e620008000800 */
[----:B------:R-:W1:Y:S02]  /*00a0*/  LDCU UR5, c[0x0][0x364] ;  /* 0x00006c80ff0577ac */ /* 0x000e640008000800 */
[----:B-1----:R-:W-:Y:S01]  /*00b0*/  UIMAD UR4, UR4, UR5, URZ ;  /* 0x00000005040472a4 */ /* 0x002fe2000f8e02ff */
[----:B0-----:R-:W0:Y:S03]  /*00c0*/  I2F.U32.RP R0, R7 ;  /* 0x0000000700007306 */ /* 0x001e260000209000 */
[----:B------:R-:W1:Y:S01]  /*00d0*/  S2UR UR5, SR_CgaCtaId ;  /* 0x00000000000579c3 */ /* 0x000e620000008800 */
[----:B------:R-:W-:-:S04]  /*00e0*/  ISETP.NE.U32.AND P2, PT, R7, RZ, PT ;  /* 0x000000ff0700720c */ /* 0x000fc80003f45070 */
[----:B0-----:R-:W0:Y:S02]  /*00f0*/  MUFU.RCP R0, R0 ;  /* 0x0000000000007308 */ /* 0x001e240000001000 */
[----:B0-----:R-:W-:-:S06]  /*0100*/  VIADD R2, R0, 0xffffffe ;  /* 0x0ffffffe00027836 */ /* 0x001fcc0000000000 */
[----:B------:R0:W2:Y:S02]  /*0110*/  F2I.FTZ.U32.TRUNC.NTZ R3, R2 ;  /* 0x0000000200037305 */ /* 0x0000a4000021f000 */
[----:B0-----:R-:W-:Y:S02]  /*0120*/  IMAD.MOV.U32 R2, RZ, RZ, RZ ;  /* 0x000000ffff027224 */ /* 0x001fe400078e00ff */
[----:B--2---:R-:W-:-:S04]  /*0130*/  IMAD.MOV R6, RZ, RZ, -R3 ;  /* 0x000000ffff067224 */ /* 0x004fc800078e0a03 */
[----:B------:R-:W-:-:S04]  /*0140*/  IMAD R11, R6, R7, RZ ;  /* 0x00000007060b7224 */ /* 0x000fc800078e02ff */
[----:B------:R-:W-:-:S06]  /*0150*/  IMAD.HI.U32 R3, R3, R11, R2 ;  /* 0x0000000b03037227 */ /* 0x000fcc00078e0002 */
[----:B------:R-:W-:-:S04]  /*0160*/  IMAD.HI.U32 R3, R3, UR4, RZ ;  /* 0x0000000403037c27 */ /* 0x000fc8000f8e00ff */
[----:B------:R-:W-:-:S04]  /*0170*/  IMAD.MOV R0, RZ, RZ, -R3 ;  /* 0x000000ffff007224 */ /* 0x000fc800078e0a03 */
[----:B------:R-:W-:Y:S01]  /*0180*/  IMAD R0, R7, R0, UR4 ;  /* 0x0000000407007e24 */ /* 0x000fe2000f8e0200 */
[----:B------:R-:W-:Y:S02]  /*0190*/  UMOV UR4, 0x400 ;  /* 0x0000040000047882 */ /* 0x000fe40000000000 */
[----:B-1----:R-:W-:Y:S02]  /*01a0*/  ULEA UR4, UR5, UR4, 0x18 ;  /* 0x0000000405047291 */ /* 0x002fe4000f8ec0ff */
[----:B------:R-:W-:-:S13]  /*01b0*/  ISETP.GE.U32.AND P0, PT, R0, R7, PT ;  /* 0x000000070000720c */ /* 0x000fda0003f06070 */
[----:B------:R-:W-:Y:S02]  /*01c0*/  @P0 IMAD.IADD R0, R0, 0x1, -R7 ;  /* 0x0000000100000824 */ /* 0x000fe400078e0a07 */
[----:B------:R-:W-:-:S03]  /*01d0*/  @P0 VIADD R3, R3, 0x1 ;  /* 0x0000000103030836 */ /* 0x000fc60000000000 */
[----:B------:R-:W-:-:S13]  /*01e0*/  ISETP.GE.U32.AND P1, PT, R0, R7, PT ;  /* 0x000000070000720c */ /* 0x000fda0003f26070 */
[----:B------:R-:W-:Y:S02]  /*01f0*/  @P1 IADD3 R3, PT, PT, R3, 0x1, RZ ;  /* 0x0000000103031810 */ /* 0x000fe40007ffe0ff */
[----:B------:R-:W-:-:S05]  /*0200*/  @!P2 LOP3.LUT R3, RZ, R7, RZ, 0x33, !PT ;  /* 0x00000007ff03a212 */ /* 0x000fca00078e33ff */
[----:B------:R0:W-:Y:S02]  /*0210*/  STS [UR4], R3 ;  /* 0x00000003ff007988 */ /* 0x0001e40008000804 */
.L_x_1:
[----:B------:R-:W-:Y:S05]  /*0220*/  BSYNC.RECONVERGENT B0 ;  /* 0x0000000000007941 */ /* 0x000fea0003800200 */
.L_x_0:
[----:B------:R-:W1:Y:S08]  /*0230*/  S2UR UR5, SR_CgaCtaId ;  /* 0x00000000000579c3 */ /* 0x000e700000008800 */
[----:B------:R-:W-:Y:S06]  /*0240*/  BAR.SYNC.DEFER_BLOCKING 0x0 ;  /* 0x0000000000007b1d */ /* 0x000fec0000010000 */
[----:B------:R-:W-:-:S02]  /*0250*/  UMOV UR4, 0x400 ;  /* 0x0000040000047882 */ /* 0x000fc40000000000 */
[----:B------:R-:W2:Y:S01]  /*0260*/  LDC R12, c[0x0][0x39c] ;  /* 0x0000e700ff0c7b82 */ /* 0x000ea20000000800 */
[----:B-1----:R-:W-:-:S06]  /*0270*/  ULEA UR4, UR5, UR4, 0x18 ;  /* 0x0000000405047291 */ /* 0x002fcc000f8ec0ff */
[----:B------:R-:W-:-:S05]  /*0280*/  IMAD.U32 R2, RZ, RZ, UR4 ;  /* 0x00000004ff027e24 */ /* 0x000fca000f8e00ff */
[----:B0-----:R-:W2:Y:S01]  /*0290*/  LDS R3, [R2] ;  /* 0x0000000002037984 */ /* 0x001ea20000000800 */
[----:B------:R-:W0:Y:S02]  /*02a0*/  LDCU UR4, c[0x0][0x360] ;  /* 0x00006c00ff0477ac */ /* 0x000e240008000800 */
[----:B0-----:R-:W-:Y:S02]  /*02b0*/  IMAD R0, R5, UR4, R4 ;  /* 0x0000000405007c24 */ /* 0x001fe4000f8e0204 */
[----:B--2---:R-:W-:-:S05]  /*02c0*/  IMAD R5, R3, R12, RZ ;  /* 0x0000000c03057224 */ /* 0x004fca00078e02ff */
[----:B------:R-:W-:-:S13]  /*02d0*/  ISETP.GE.AND P0, PT, R0, R5, PT ;  /* 0x000000050000720c */ /* 0x000fda0003f06270 */
[----:B------:R-:W-:Y:S05]  /*02e0*/  @P0 EXIT ;  /* 0x000000000000094d */ /* 0x000fea0003800000 */
[----:B------:R-:W-:Y:S01]  /*02f0*/  IABS R11, R12 ;  /* 0x0000000c000b7213 */ /* 0x000fe20000000000 */
[----:B------:R-:W0:Y:S01]  /*0300*/  S2UR UR4, SR_CTAID.Y ;  /* 0x00000000000479c3 */ /* 0x000e220000002600 */
[----:B------:R-:W0:Y:S02]  /*0310*/  LDCU UR5, c[0x0][0x370] ;  /* 0x00006e00ff0577ac */ /* 0x000e240008000800 */
[----:B------:R-:W1:Y:S01]  /*0320*/  I2F.RP R6, R11 ;  /* 0x0000000b00067306 */ /* 0x000e620000209400 */
[----:B------:R-:W2:Y:S07]  /*0330*/  LDCU UR6, c[0x0][0x398] ;  /* 0x00007300ff0677ac */ /* 0x000eae0008000800 */
[----:B-1----:R-:W1:Y:S01]  /*0340*/  MUFU.RCP R6, R6 ;  /* 0x0000000600067308 */ /* 0x002e620000001000 */
[----:B0-----:R-:W-:Y:S01]  /*0350*/  UIMAD UR4, UR4, UR5, UR4 ;  /* 0x00000005040472a4 */ /* 0x001fe2000f8e0204 */
[----:B-1----:R-:W-:-:S06]  /*0360*/  VIADD R4, R6, 0xffffffe ;  /* 0x0ffffffe06047836 */ /* 0x002fcc0000000000 */
[----:B------:R0:W1:Y:S02]  /*0370*/  F2I.FTZ.U32.TRUNC.NTZ R5, R4 ;  /* 0x0000000400057305 */ /* 0x000064000021f000 */
[----:B0-----:R-:W-:Y:S02]  /*0380*/  IMAD.MOV.U32 R4, RZ, RZ, RZ ;  /* 0x000000ffff047224 */ /* 0x001fe400078e00ff */
[----:B-1----:R-:W-:-:S04]  /*0390*/  IMAD.MOV R8, RZ, RZ, -R5 ;  /* 0x000000ffff087224 */ /* 0x002fc800078e0a05 */
[----:B------:R-:W-:Y:S01]  /*03a0*/  IMAD R7, R8, R11, RZ ;  /* 0x0000000b08077224 */ /* 0x000fe200078e02ff */
[----:B------:R-:W-:-:S03]  /*03b0*/  IABS R8, R0 ;  /* 0x0000000000087213 */ /* 0x000fc60000000000 */
[----:B------:R-:W-:Y:S01]  /*03c0*/  IMAD.HI.U32 R5, R5, R7, R4 ;  /* 0x0000000705057227 */ /* 0x000fe200078e0004 */
[----:B------:R-:W-:-:S04]  /*03d0*/  LOP3.LUT R4, R0, R12, RZ, 0x3c, !PT ;  /* 0x0000000c00047212 */ /* 0x000fc800078e3cff */
[----:B------:R-:W-:Y:S01]  /*03e0*/  ISETP.GE.AND P0, PT, R4, RZ, PT ;  /* 0x000000ff0400720c */ /* 0x000fe20003f06270 */
[----:B------:R-:W-:-:S04]  /*03f0*/  IMAD.HI.U32 R5, R5, R8, RZ ;  /* 0x0000000805057227 */ /* 0x000fc800078e00ff */
[----:B------:R-:W-:-:S04]  /*0400*/  IMAD.MOV R6, RZ, RZ, -R5 ;  /* 0x000000ffff067224 */ /* 0x000fc800078e0a05 */
[----:B------:R-:W-:-:S05]  /*0410*/  IMAD R8, R11, R6, R8 ;  /* 0x000000060b087224 */ /* 0x000fca00078e0208 */
[----:B------:R-:W-:-:S13]  /*0420*/  ISETP.GT.U32.AND P2, PT, R11, R8, PT ;  /* 0x000000080b00720c */ /* 0x000fda0003f44070 */
[----:B------:R-:W-:Y:S01]  /*0430*/  @!P2 IMAD.IADD R8, R8, 0x1, -R11 ;  /* 0x000000010808a824 */ /* 0x000fe200078e0a0b */
[----:B------:R-:W-:-:S04]  /*0440*/  @!P2 IADD3 R5, PT, PT, R5, 0x1, RZ ;  /* 0x000000010505a810 */ /* 0x000fc80007ffe0ff */
[----:B------:R-:W-:-:S13]  /*0450*/  ISETP.GE.U32.AND P1, PT, R8, R11, PT ;  /* 0x0000000b0800720c */ /* 0x000fda0003f26070 */
[----:B------:R-:W-:Y:S01]  /*0460*/  @P1 VIADD R5, R5, 0x1 ;  /* 0x0000000105051836 */ /* 0x000fe20000000000 */
[----:B------:R-:W-:Y:S02]  /*0470*/  ISETP.NE.AND P1, PT, R12, RZ, PT ;  /* 0x000000ff0c00720c */ /* 0x000fe40003f25270 */
[----:B------:R-:W-:Y:S01]  /*0480*/  LOP3.LUT R12, RZ, R12, RZ, 0x33, !PT ;  /* 0x0000000cff0c7212 */ /* 0x000fe200078e33ff */
[----:B------:R-:W-:-:S05]  /*0490*/  @!P0 IMAD.MOV R5, RZ, RZ, -R5 ;  /* 0x000000ffff058224 */ /* 0x000fca00078e0a05 */
[----:B------:R-:W-:-:S05]  /*04a0*/  SEL R4, R12, R5, !P1 ;  /* 0x000000050c047207 */ /* 0x000fca0004800000 */
[----:B------:R-:W-:-:S05]  /*04b0*/  IMAD R3, R3, UR4, R4 ;  /* 0x0000000403037c24 */ /* 0x000fca000f8e0204 */
[----:B--2---:R-:W-:-:S13]  /*04c0*/  ISETP.GT.AND P0, PT, R3, UR6, PT ;  /* 0x0000000603007c0c */ /* 0x004fda000bf04270 */
[----:B------:R-:W-:Y:S05]  /*04d0*/  @P0 EXIT ;  /* 0x000000000000094d */ /* 0x000fea0003800000 */
[----:B------:R-:W0:Y:S01]  /*04e0*/  LDC.64 R6, c[0x0][0x3c0] ;  /* 0x0000f000ff067b82 */ /* 0x000e220000000a00 */
[----:B------:R-:W0:Y:S01]  /*04f0*/  LDCU.64 UR6, c[0x0][0x358] ;  /* 0x00006b00ff0677ac */ /* 0x000e220008000a00 */
[----:B------:R-:W-:Y:S01]  /*0500*/  IMAD.IADD R5, R8, 0x1, -R11 ;  /* 0x0000000108057824 */ /* 0x000fe200078e0a0b */
[-C--:B------:R-:W-:Y:S01]  /*0510*/  ISETP.GT.U32.AND P2, PT, R11, R8.reuse, PT ;  /* 0x000000080b00720c */ /* 0x080fe20003f44070 */
[----:B------:R-:W-:Y:S01]  /*0520*/  BSSY.RECONVERGENT B0, `(.L_x_2) ;  /* 0x000001d000007945 */ /* 0x000fe20003800200 */
[----:B------:R-:W-:Y:S02]  /*0530*/  ISETP.GE.AND P0, PT, R0, RZ, PT ;  /* 0x000000ff0000720c */ /* 0x000fe40003f06270 */
[----:B------:R-:W-:Y:S02]  /*0540*/  SEL R5, R5, R8, !P2 ;  /* 0x0000000805057207 */ /* 0x000fe40005000000 */
[----:B------:R-:W-:-:S09]  /*0550*/  ISETP.NE.AND P2, PT, R10, RZ, PT ;  /* 0x000000ff0a00720c */ /* 0x000fd20003f45270 */
[----:B------:R-:W-:-:S05]  /*0560*/  @!P0 IMAD.MOV R5, RZ, RZ, -R5 ;  /* 0x000000ffff058224 */ /* 0x000fca00078e0a05 */
[----:B------:R-:W-:Y:S01]  /*0570*/  SEL R5, R12, R5, !P1 ;  /* 0x000000050c057207 */ /* 0x000fe20004800000 */
[----:B0-----:R0:W-:Y:S01]  /*0580*/  STG.E desc[UR6][R6.64], RZ ;  /* 0x000000ff06007986 */ /* 0x0011e2000c101906 */
[----:B------:R-:W-:Y:S05]  /*0590*/  @P2 BRA `(.L_x_3) ;  /* 0x0000000000542947 */ /* 0x000fea0003800000 */
[----:B------:R-:W1:Y:S01]  /*05a0*/  LDC.64 R12, c[0x0][0x380] ;  /* 0x0000e000ff0c7b82 */ /* 0x000e620000000a00 */
[----:B------:R-:W0:Y:S02]  /*05b0*/  LDCU UR4, c[0x0][0x388] ;  /* 0x00007100ff0477ac */ /* 0x000e240008000800 */
[----:B0-----:R-:W-:Y:S01]  /*05c0*/  I2FP.F32.S32 R7, UR4 ;  /* 0x0000000400077c45 */ /* 0x001fe20008201400 */
[----:B-1----:R-:W0:Y:S04]  /*05d0*/  MUFU.RCP R2, R13 ;  /* 0x0000000d00027308 */ /* 0x002e280000001000 */
[----:B------:R-:W-:-:S04]  /*05e0*/  FADD R0, R7, -R12 ;  /* 0x8000000c07007221 */ /* 0x000fc80000000000 */
[----:B------:R-:W1:Y:S01]  /*05f0*/  FCHK P0, R0, R13 ;  /* 0x0000000d00007302 */ /* 0x000e620000000000 */
[----:B0-----:R-:W-:-:S04]  /*0600*/  FFMA R11, R2, -R13, 1 ;  /* 0x3f800000020b7423 */ /* 0x001fc8000000080d */
[----:B------:R-:W-:-:S04]  /*0610*/  FFMA R11, R2, R11, R2 ;  /* 0x0000000b020b7223 */ /* 0x000fc80000000002 */
[----:B------:R-:W-:-:S04]  /*0620*/  FFMA R2, R0, R11, RZ ;  /* 0x0000000b00027223 */ /* 0x000fc800000000ff */
[----:B------:R-:W-:-:S04]  /*0630*/  FFMA R4, R2, -R13, R0 ;  /* 0x8000000d02047223 */ /* 0x000fc80000000000 */
[----:B------:R-:W-:Y:S01]  /*0640*/  FFMA R4, R11, R4, R2 ;  /* 0x000000040b047223 */ /* 0x000fe20000000002 */
[----:B-1----:R-:W-:Y:S06]  /*0650*/  @!P0 BRA `(.L_x_4) ;  /* 0x00000000000c8947 */ /* 0x002fec0003800000 */
[----:B------:R-:W-:-:S07]  /*0660*/  MOV R2, 0x680 ;  /* 0x0000068000027802 */ /* 0x000fce0000000f00 */
[----:B------:R-:W-:Y:S05]  /*0670*/  CALL.REL.NOINC `($__internal_0_$__cuda_sm3x_div_rn_noftz_f32_slowpath) ;  /* 0x0000000800547944 */ /* 0x000fea0003c00000 */
[----:B------:R-:W-:-:S07]  /*0680*/  IMAD.MOV.U32 R4, RZ, RZ, R0 ;  /* 0x000000ffff047224 */ /* 0x000fce00078e0000 */
.L_x_4:
[----:B------:R-:W0:Y:S01]  /*0690*/  S2UR UR5, SR_CgaCtaId ;  /* 0x00000000000579c3 */ /* 0x000e220000008800 */
[----:B------:R-:W1:Y:S01]  /*06a0*/  F2I.CEIL.NTZ R7, R4 ;  /* 0x0000000400077305 */ /* 0x000e62000020b100 */
[----:B------:R-:W-:Y:S02]  /*06b0*/  UMOV UR4, 0x400 ;  /* 0x0000040000047882 */ /* 0x000fe40000000000 */
[----:B0-----:R-:W-:-:S06]  /*06c0*/  ULEA UR4, UR5, UR4, 0x18 ;  /* 0x0000000405047291 */ /* 0x001fcc000f8ec0ff */
[----:B------:R-:W-:-:S05]  /*06d0*/  IMAD.U32 R2, RZ, RZ, UR4 ;  /* 0x00000004ff027e24 */ /* 0x000fca000f8e00ff */
[----:B-1----:R1:W-:Y:S02]  /*06e0*/  STS [R2+0x4], R7 ;  /* 0x0000040702007388 */ /* 0x0023e40000000800 */
.L_x_3:
[----:B------:R-:W-:Y:S05]  /*06f0*/  BSYNC.RECONVERGENT B0 ;  /* 0x0000000000007941 */ /* 0x000fea0003800200 */
.L_x_2:
[----:B------:R-:W2:Y:S01]  /*0700*/  LDCU UR4, c[0x0][0x388] ;  /* 0x00007100ff0477ac */ /* 0x000ea20008000800 */
[----:B01----:R-:W0:Y:S01]  /*0710*/  LDC R7, c[0x0][0x3b0] ;  /* 0x0000ec00ff077b82 */ /* 0x003e220000000800 */
[----:B------:R-:W-:Y:S01]  /*0720*/  HFMA2 R0, -RZ, RZ, 0, 0 ;  /* 0x00000000ff007431 */ /* 0x000fe200000001ff */
[----:B------:R-:W1:Y:S01]  /*0730*/  LDCU UR5, c[0x0][0x380] ;  /* 0x00007000ff0577ac */ /* 0x000e620008000800 */
[----:B--2---:R-:W-:-:S05]  /*0740*/  I2FP.F32.S32 R4, UR4 ;  /* 0x0000000400047c45 */ /* 0x004fca0008201400 */
[----:B------:R-:W-:Y:S01]  /*0750*/  BAR.SYNC.DEFER_BLOCKING 0x0 ;  /* 0x0000000000007b1d */ /* 0x000fe20000010000 */
[----:B-1----:R-:W-:-:S04]  /*0760*/  FSETP.GT.AND P0, PT, R4, UR5, PT ;  /* 0x0000000504007c0b */ /* 0x002fc8000bf04000 */
[----:B0-----:R-:W-:-:S13]  /*0770*/  ISETP.LT.OR P0, PT, R7, 0x1, !P0 ;  /* 0x000000010700780c */ /* 0x001fda0004701670 */
[----:B------:R-:W-:Y:S05]  /*0780*/  @P0 BRA `(.L_x_5) ;  /* 0x0000000800000947 */ /* 0x000fea0003800000 */
[----:B------:R0:W1:Y:S01]  /*0790*/  LDS R25, [R2+0x4] ;  /* 0x0000040002197984 */ /* 0x0000620000000800 */
[----:B------:R-:W2:Y:S01]  /*07a0*/  LDC.64 R10, c[0x0][0x390] ;  /* 0x0000e400ff0a7b82 */ /* 0x000ea20000000a00 */
[----:B------:R-:W3:Y:S01]  /*07b0*/  LDCU UR10, c[0x0][0x39c] ;  /* 0x00007380ff0a77ac */ /* 0x000ee20008000800 */
[----:B------:R-:W-:Y:S01]  /*07c0*/  IMAD.MOV.U32 R0, RZ, RZ, RZ ;  /* 0x000000ffff007224 */ /* 0x000fe200078e00ff */
[----:B------:R-:W4:Y:S05]  /*07d0*/  LDCU UR11, c[0x0][0x384] ;  /* 0x00007080ff0b77ac */ /* 0x000f2a0008000800 */
[----:B------:R-:W0:Y:S01]  /*07e0*/  LDC.64 R14, c[0x0][0x3b8] ;  /* 0x0000ee00ff0e7b82 */ /* 0x000e220000000a00 */
[----:B------:R-:W0:Y:S01]  /*07f0*/  LDCU.64 UR4, c[0x0][0x3b8] ;  /* 0x00007700ff0477ac */ /* 0x000e220008000a00 */
[----:B---3--:R-:W-:-:S04]  /*0800*/  IMAD R6, R3, UR10, RZ ;  /* 0x0000000a03067c24 */ /* 0x008fc8000f8e02ff */
[----:B-12-4-:R-:W-:-:S07]  /*0810*/  IMAD.WIDE R10, R6, 0x4, R10 ;  /* 0x00000004060a7825 */ /* 0x016fce00078e020a */
.L_x_6:
[----:B------:R-:W-:-:S04]  /*0820*/  LEA R16, P0, R5, R10, 0x2 ;  /* 0x0000000a05107211 */ /* 0x000fc800078010ff */
[----:B------:R-:W-:-:S05]  /*0830*/  LEA.HI.X R17, R5, R11, RZ, 0x2, P0 ;  /* 0x0000000b05117211 */ /* 0x000fca00000f14ff */
[----:B------:R-:W2:Y:S01]  /*0840*/  LDG.E R8, desc[UR6][R16.64] ;  /* 0x0000000610087981 */ /* 0x000ea2000c1e1900 */
[----:B------:R-:W-:-:S04]  /*0850*/  IMAD R18, R0, UR10, R5 ;  /* 0x0000000a00127c24 */ /* 0x000fc8000f8e0205 */
[----:B------:R-:W-:-:S04]  /*0860*/  IMAD R19, R6, R25, R18 ;  /* 0x0000001906137224 */ /* 0x000fc800078e0212 */
[----:B0-----:R-:W-:-:S04]  /*0870*/  IMAD.WIDE R18, R19, 0x4, R14 ;  /* 0x0000000413127825 */ /* 0x001fc800078e020e */
[----:B--2---:R-:W-:Y:S01]  /*0880*/  FMUL R10, R8, UR11 ;  /* 0x0000000b080a7c20 */ /* 0x004fe20008400000 */
[----:B-1----:R-:W-:Y:S08]  /*0890*/  F2F.F64.F32 R12, R8 ;  /* 0x00000008000c7310 */ /* 0x002ff00000201800 */
[----:B------:R-:W0:Y:S02]  /*08a0*/  F2F.F64.F32 R10, R10 ;  /* 0x0000000a000a7310 */ /* 0x000e240000201800 */
[----:B0-----:R-:W-:-:S10]  /*08b0*/  DFMA R12, R10, 0.25, R12 ;  /* 0x3fd000000a0c782b */ /* 0x001fd4000000000c */
[----:B------:R-:W0:Y:S02]  /*08c0*/  F2F.F32.F64 R13, R12 ;  /* 0x0000000c000d7310 */ /* 0x000e240000301000 */
[----:B0-----:R-:W-:Y:S01]  /*08d0*/  STG.E desc[UR6][R18.64], R13 ;  /* 0x0000000d12007986 */ /* 0x001fe2000c101906 */
[----:B------:R-:W-:Y:S06]  /*08e0*/  BAR.SYNC.DEFER_BLOCKING 0x0 ;  /* 0x0000000000007b1d */ /* 0x000fec0000010000 */
[----:B------:R-:W0:Y:S02]  /*08f0*/  LDS R20, [R2+0x4] ;  /* 0x0000040002147984 */ /* 0x000e240000000800 */
[----:B0-----:R-:W-:-:S04]  /*0900*/  IMAD R8, R3, R20, R0 ;  /* 0x0000001403087224 */ /* 0x001fc800078e0200 */
[----:B------:R-:W-:-:S05]  /*0910*/  IMAD R8, R8, UR10, RZ ;  /* 0x0000000a08087c24 */ /* 0x000fca000f8e02ff */
[----:B------:R-:W-:-:S04]  /*0920*/  IADD3 R21, P0, PT, R5, R8, RZ ;  /* 0x0000000805157210 */ /* 0x000fc80007f1e0ff */
[----:B------:R-:W-:Y:S02]  /*0930*/  LEA.HI.X.SX32 R22, R8, RZ, 0x1, P0 ;  /* 0x000000ff08167211 */ /* 0x000fe400000f0eff */
[----:B------:R-:W-:-:S04]  /*0940*/  LEA R20, P0, R21, UR4, 0x2 ;  /* 0x0000000415147c11 */ /* 0x000fc8000f8010ff */
[----:B------:R-:W-:Y:S02]  /*0950*/  LEA.HI.X R21, R21, UR5, R22, 0x2, P0 ;  /* 0x0000000515157c11 */ /* 0x000fe400080f1416 */
[----:B------:R-:W2:Y:S04]  /*0960*/  LDG.E R22, desc[UR6][R16.64] ;  /* 0x0000000610167981 */ /* 0x000ea8000c1e1900 */
[----:B------:R-:W3:Y:S01]  /*0970*/  LDG.E R20, desc[UR6][R20.64] ;  /* 0x0000000614147981 */ /* 0x000ee2000c1e1900 */
[----:B------:R-:W-:-:S04]  /*0980*/  IMAD.IADD R25, R5, 0x1, R8 ;  /* 0x0000000105197824 */ /* 0x000fc800078e0208 */
[----:B------:R-:W-:Y:S01]  /*0990*/  IMAD.WIDE R24, R25, 0x4, R14 ;  /* 0x0000000419187825 */ /* 0x000fe200078e020e */
[----:B--2---:R-:W0:Y:S03]  /*09a0*/  F2F.F64.F32 R12, R22 ;  /* 0x00000016000c7310 */ /* 0x004e260000201800 */
[----:B---3--:R-:W-:-:S06]  /*09b0*/  FMUL R18, R20, UR11 ;  /* 0x0000000b14127c20 */ /* 0x008fcc0008400000 */
[----:B------:R-:W1:Y:S01]  /*09c0*/  F2F.F64.F32 R18, R18 ;  /* 0x0000001200127310 */ /* 0x000e620000201800 */
[----:B0-----:R-:W-:-:S08]  /*09d0*/  DFMA R12, R10, 0.09375, R12 ;  /* 0x3fb800000a0c782b */ /* 0x001fd0000000000c */
[----:B-1----:R-:W-:-:S10]  /*09e0*/  DFMA R12, R18, 0.28125, R12 ;  /* 0x3fd20000120c782b */ /* 0x002fd4000000000c */
[----:B------:R-:W0:Y:S02]  /*09f0*/  F2F.F32.F64 R13, R12 ;  /* 0x0000000c000d7310 */ /* 0x000e240000301000 */
[----:B0-----:R-:W-:Y:S01]  /*0a00*/  STG.E desc[UR6][R24.64], R13 ;  /* 0x0000000d18007986 */ /* 0x001fe2000c101906 */
[----:B------:R-:W-:Y:S06]  /*0a10*/  BAR.SYNC.DEFER_BLOCKING 0x0 ;  /* 0x0000000000007b1d */ /* 0x000fec0000010000 */
[----:B------:R-:W0:Y:S04]  /*0a20*/  LDS R8, [R2+0x4] ;  /* 0x0000040002087984 */ /* 0x000e280000000800 */
[----:B------:R-:W2:Y:S01]  /*0a30*/  LDG.E R26, desc[UR6][R16.64] ;  /* 0x00000006101a7981 */ /* 0x000ea2000c1e1900 */
[----:B0-----:R-:W-:-:S04]  /*0a40*/  IMAD R8, R3, R8, R0 ;  /* 0x0000000803087224 */ /* 0x001fc800078e0200 */
[----:B------:R-:W-:-:S05]  /*0a50*/  IMAD R8, R8, UR10, RZ ;  /* 0x0000000a08087c24 */ /* 0x000fca000f8e02ff */
[----:B------:R-:W-:-:S04]  /*0a60*/  IADD3 R20, P0, PT, R5, R8, RZ ;  /* 0x0000000805147210 */ /* 0x000fc80007f1e0ff */
[----:B------:R-:W-:Y:S02]  /*0a70*/  LEA.HI.X.SX32 R21, R8, RZ, 0x1, P0 ;  /* 0x000000ff08157211 */ /* 0x000fe400000f0eff */
[----:B------:R-:W-:-:S04]  /*0a80*/  LEA R22, P0, R20, UR4, 0x2 ;  /* 0x0000000414167c11 */ /* 0x000fc8000f8010ff */
[----:B------:R-:W-:-:S05]  /*0a90*/  LEA.HI.X R23, R20, UR5, R21, 0x2, P0 ;  /* 0x0000000514177c11 */ /* 0x000fca00080f1415 */
[----:B------:R0:W3:Y:S01]  /*0aa0*/  LDG.E R22, desc[UR6][R22.64] ;  /* 0x0000000616167981 */ /* 0x0000e2000c1e1900 */
[----:B------:R-:W-:Y:S01]  /*0ab0*/  UMOV UR8, 0x9189614c ;  /* 0x9189614c00087882 */ /* 0x000fe20000000000 */
[----:B------:R-:W-:Y:S01]  /*0ac0*/  UMOV UR9, 0x3fec23e3 ;  /* 0x3fec23e300097882 */ /* 0x000fe20000000000 */
[----:B0-----:R-:W-:Y:S01]  /*0ad0*/  IMAD.IADD R23, R5, 0x1, R8 ;  /* 0x0000000105177824 */ /* 0x001fe200078e0208 */
[----:B--2---:R-:W0:Y:S02]  /*0ae0*/  F2F.F64.F32 R20, R26 ;  /* 0x0000001a00147310 */ /* 0x004e240000201800 */
[----:B0-----:R-:W-:Y:S01]  /*0af0*/  DFMA R20, R10, UR8, R20 ;  /* 0x000000080a147c2b */ /* 0x001fe20008000014 */
[----:B------:R-:W-:Y:S01]  /*0b00*/  UMOV UR8, 0xa108bd3c ;  /* 0xa108bd3c00087882 */ /* 0x000fe20000000000 */
[----:B------:R-:W-:-:S06]  /*0b10*/  UMOV UR9, 0x400a37b2 ;  /* 0x400a37b200097882 */ /* 0x000fcc0000000000 */
[----:B------:R-:W-:Y:S01]  /*0b20*/  DFMA R20, R18, -UR8, R20 ;  /* 0x8000000812147c2b */ /* 0x000fe20008000014 */
[----:B------:R-:W-:Y:S01]  /*0b30*/  UMOV UR8, 0xe408db10 ;  /* 0xe408db1000087882 */ /* 0x000fe20000000000 */
[----:B------:R-:W-:Y:S01]  /*0b40*/  UMOV UR9, 0x400a912f ;  /* 0x400a912f00097882 */ /* 0x000fe20000000000 */
[----:B---3--:R-:W-:-:S06]  /*0b50*/  FMUL R12, R22, UR11 ;  /* 0x0000000b160c7c20 */ /* 0x008fcc0008400000 */
[----:B------:R-:W0:Y:S02]  /*0b60*/  F2F.F64.F32 R12, R12 ;  /* 0x0000000c000c7310 */ /* 0x000e240000201800 */
[----:B0-----:R-:W-:-:S06]  /*0b70*/  DFMA R20, R12, UR8, R20 ;  /* 0x000000080c147c2b */ /* 0x001fcc0008000014 */
[----:B------:R-:W0:Y:S01]  /*0b80*/  F2F.F32.F64 R25, R20 ;  /* 0x0000001400197310 */ /* 0x000e220000301000 */
[----:B------:R-:W-:-:S05]  /*0b90*/  IMAD.WIDE R22, R23, 0x4, R14 ;  /* 0x0000000417167825 */ /* 0x000fca00078e020e */
        /* <DEDUP_REMOVED lines=10> */
[----:B------:R-:W3:Y:S01]  /*0c40*/  LDG.E R20, desc[UR6][R20.64] ;  /* 0x0000000614147981 */ /* 0x000ee2000c1e1900 */
[----:B------:R-:W-:Y:S01]  /*0c50*/  UMOV UR8, 0xd097b426 ;  /* 0xd097b42600087882 */ /* 0x000fe20000000000 */
[----:B------:R-:W-:Y:S01]  /*0c60*/  UMOV UR9, 0x4000425e ;  /* 0x4000425e00097882 */ /* 0x000fe20000000000 */
[----:B------:R-:W-:Y:S01]  /*0c70*/  IMAD.IADD R27, R5, 0x1, R8 ;  /* 0x00000001051b7824 */ /* 0x000fe200078e0208 */
[----:B--2---:R-:W0:Y:S02]  /*0c80*/  F2F.F64.F32 R22, R26 ;  /* 0x0000001a00167310 */ /* 0x004e240000201800 */
[----:B0-----:R-:W-:Y:S01]  /*0c90*/  DFMA R22, R10, UR8, R22 ;  /* 0x000000080a167c2b */ /* 0x001fe20008000016 */
[----:B------:R-:W-:Y:S01]  /*0ca0*/  UMOV UR8, 0x2c69cb1a ;  /* 0x2c69cb1a00087882 */ /* 0x000fe20000000000 */
[----:B------:R-:W-:-:S06]  /*0cb0*/  UMOV UR9, 0x401cb1a7 ;  /* 0x401cb1a700097882 */ /* 0x000fcc0000000000 */
[----:B------:R-:W-:-:S08]  /*0cc0*/  DFMA R22, R18, -8, R22 ;  /* 0xc02000001216782b */ /* 0x000fd00000000016 */
[----:B------:R-:W-:Y:S01]  /*0cd0*/  DFMA R22, R12, UR8, R22 ;  /* 0x000000080c167c2b */ /* 0x000fe20008000016 */
[----:B------:R-:W-:Y:S01]  /*0ce0*/  UMOV UR8, 0x96b4a5ad ;  /* 0x96b4a5ad00087882 */ /* 0x000fe20000000000 */
[----:B------:R-:W-:Y:S01]  /*0cf0*/  UMOV UR9, 0x3fca5ad2 ;  /* 0x3fca5ad200097882 */ /* 0x000fe20000000000 */
[----:B---3--:R-:W-:-:S04]  /*0d00*/  FMUL R24, R20, UR11 ;  /* 0x0000000b14187c20 */ /* 0x008fc80008400000 */
[----:B------:R-:W0:Y:S02]  /*0d10*/  F2F.F64.F32 R18, R24 ;  /* 0x0000001800127310 */ /* 0x000e240000201800 */
[----:B0-----:R-:W-:-:S10]  /*0d20*/  DFMA R22, R18, -UR8, R22 ;  /* 0x8000000812167c2b */ /* 0x001fd40008000016 */
        /* <DEDUP_REMOVED lines=15> */
[----:B------:R-:W-:Y:S01]  /*0e20*/  FADD R9, R9, UR11 ;  /* 0x0000000b09097e21 */ /* 0x000fe20008000000 */
[----:B------:R-:W-:-:S04]  /*0e30*/  VIADD R0, R0, 0x1 ;  /* 0x0000000100007836 */ /* 0x000fc80000000000 */
[----:B------:R-:W-:Y:S02]  /*0e40*/  FSETP.LT.AND P1, PT, R9, R4, PT ;  /* 0x000000040900720b */ /* 0x000fe40003f21000 */
[----:B------:R-:W-:Y:S01]  /*0e50*/  ISETP.GE.AND P0, PT, R0, R7, PT ;  /* 0x000000070000720c */ /* 0x000fe20003f06270 */
[----:B--2---:R-:W0:Y:S02]  /*0e60*/  F2F.F64.F32 R22, R16 ;  /* 0x0000001000167310 */ /* 0x004e240000201800 */
[----:B0-----:R-:W-:Y:S01]  /*0e70*/  DFMA R22, R10, UR8, R22 ;  /* 0x000000080a167c2b */ /* 0x001fe20008000016 */
[----:B------:R-:W-:Y:S01]  /*0e80*/  UMOV UR8, 0x3101190d ;  /* 0x3101190d00087882 */ /* 0x000fe20000000000 */
[----:B------:R-:W-:-:S06]  /*0e90*/  UMOV UR9, 0x3fe190d1 ;  /* 0x3fe190d100097882 */ /* 0x000fcc0000000000 */
[----:B------:R-:W-:Y:S01]  /*0ea0*/  DFMA R22, R12, UR8, R22 ;  /* 0x000000080c167c2b */ /* 0x000fe20008000016 */
[----:B------:R-:W-:Y:S01]  /*0eb0*/  UMOV UR8, 0x485bd217 ;  /* 0x485bd21700087882 */ /* 0x000fe20000000000 */
[----:B------:R-:W-:-:S06]  /*0ec0*/  UMOV UR9, 0x3fe1216f ;  /* 0x3fe1216f00097882 */ /* 0x000fcc0000000000 */
[----:B------:R-:W-:Y:S01]  /*0ed0*/  DFMA R22, R18, UR8, R22 ;  /* 0x0000000812167c2b */ /* 0x000fe20008000016 */
[----:B------:R-:W-:Y:S01]  /*0ee0*/  UMOV UR8, 0x9999999a ;  /* 0x9999999a00087882 */ /* 0x000fe20000000000 */
[----:B------:R-:W-:Y:S01]  /*0ef0*/  UMOV UR9, 0x3fc99999 ;  /* 0x3fc9999900097882 */ /* 0x000fe20000000000 */
[----:B---3--:R-:W-:-:S06]  /*0f00*/  FMUL R10, R20, UR11 ;  /* 0x0000000b140a7c20 */ /* 0x008fcc0008400000 */
[----:B------:R-:W0:Y:S02]  /*0f10*/  F2F.F64.F32 R10, R10 ;  /* 0x0000000a000a7310 */ /* 0x000e240000201800 */
[----:B0-----:R-:W-:Y:S01]  /*0f20*/  DFMA R22, R10, -UR8, R22 ;  /* 0x800000080a167c2b */ /* 0x001fe20008000016 */
[----:B------:R-:W-:-:S09]  /*0f30*/  IMAD.IADD R13, R5, 0x1, R8 ;  /* 0x00000001050d7824 */ /* 0x000fd200078e0208 */
[----:B------:R-:W0:Y:S01]  /*0f40*/  F2F.F32.F64 R23, R22 ;  /* 0x0000001600177310 */ /* 0x000e220000301000 */
[----:B------:R-:W-:-:S05]  /*0f50*/  IMAD.WIDE R12, R13, 0x4, R14 ;  /* 0x000000040d0c7825 */ /* 0x000fca00078e020e */
[----:B0-----:R1:W-:Y:S01]  /*0f60*/  STG.E desc[UR6][R12.64], R23 ;  /* 0x000000170c007986 */ /* 0x0013e2000c101906 */
[----:B------:R-:W-:Y:S01]  /*0f70*/  IMAD.WIDE R10, R8, 0x4, R14 ;  /* 0x00000004080a7825 */ /* 0x000fe200078e020e */
[----:B------:R-:W-:Y:S06]  /*0f80*/  @!P0 BRA P1, `(.L_x_6) ;  /* 0xfffffff800248947 */ /* 0x000fec000083ffff */
.L_x_5:
[----:B------:R-:W0:Y:S02]  /*0f90*/  LDC.64 R4, c[0x0][0x3c0] ;  /* 0x0000f000ff047b82 */ /* 0x000e240000000a00 */
[----:B0-----:R-:W-:-:S05]  /*0fa0*/  IMAD.WIDE R2, R3, 0x4, R4 ;  /* 0x0000000403027825 */ /* 0x001fca00078e0204 */
[----:B------:R-:W-:Y:S01]  /*0fb0*/  STG.E desc[UR6][R2.64], R0 ;  /* 0x0000000002007986 */ /* 0x000fe2000c101906 */
[----:B------:R-:W-:Y:S05]  /*0fc0*/  EXIT ;  /* 0x000000000000794d */ /* 0x000fea0003800000 */
        .weak           $__internal_0_$__cuda_sm3x_div_rn_noftz_f32_slowpath
        .type           $__internal_0_$__cuda_sm3x_div_rn_noftz_f32_slowpath,@function
        .size           $__internal_0_$__cuda_sm3x_div_rn_noftz_f32_slowpath,(.L_x_16 - $__internal_0_$__cuda_sm3x_div_rn_noftz_f32_slowpath)
$__internal_0_$__cuda_sm3x_div_rn_noftz_f32_slowpath:
[----:B------:R-:W0:Y:S01]  /*0fd0*/  LDC R7, c[0x0][0x384] ;  /* 0x0000e100ff077b82 */ /* 0x000e220000000800 */
[--C-:B------:R-:W-:Y:S01]  /*0fe0*/  SHF.R.U32.HI R4, RZ, 0x17, R0.reuse ;  /* 0x00000017ff047819 */ /* 0x100fe20000011600 */
[----:B------:R-:W-:-:S03]  /*0ff0*/  IMAD.MOV.U32 R8, RZ, RZ, R0 ;  /* 0x000000ffff087224 */ /* 0x000fc600078e0000 */
[----:B------:R-:W-:-:S03]  /*1000*/  LOP3.LUT R4, R4, 0xff, RZ, 0xc0, !PT ;  /* 0x000000ff04047812 */ /* 0x000fc600078ec0ff */
[----:B------:R-:W1:Y:S02]  /*1010*/  LDC R11, c[0x0][0x384] ;  /* 0x0000e100ff0b7b82 */ /* 0x000e640000000800 */
[----:B------:R-:W-:Y:S01]  /*1020*/  VIADD R12, R4, 0xffffffff ;  /* 0xffffffff040c7836 */ /* 0x000fe20000000000 */
[----:B0-----:R-:W-:-:S04]  /*1030*/  SHF.R.U32.HI R6, RZ, 0x17, R7 ;  /* 0x00000017ff067819 */ /* 0x001fc80000011607 */
[----:B------:R-:W-:-:S04]  /*1040*/  LOP3.LUT R6, R6, 0xff, RZ, 0xc0, !PT ;  /* 0x000000ff06067812 */ /* 0x000fc800078ec0ff */
[----:B------:R-:W-:-:S04]  /*1050*/  IADD3 R13, PT, PT, R6, -0x1, RZ ;  /* 0xffffffff060d7810 */ /* 0x000fc80007ffe0ff */
[----:B------:R-:W-:-:S04]  /*1060*/  ISETP.GT.U32.AND P0, PT, R13, 0xfd, PT ;  /* 0x000000fd0d00780c */ /* 0x000fc80003f04070 */
[----:B------:R-:W-:-:S13]  /*1070*/  ISETP.GT.U32.OR P0, PT, R12, 0xfd, P0 ;  /* 0x000000fd0c00780c */ /* 0x000fda0000704470 */
[----:B------:R-:W-:Y:S01]  /*1080*/  @!P0 IMAD.MOV.U32 R10, RZ, RZ, RZ ;  /* 0x000000ffff0a8224 */ /* 0x000fe200078e00ff */
[----:B-1----:R-:W-:Y:S06]  /*1090*/  @!P0 BRA `(.L_x_7) ;  /* 0x00000000005c8947 */ /* 0x002fec0003800000 */
[----:B------:R-:W-:Y:S02]  /*10a0*/  FSETP.GTU.FTZ.AND P1, PT, |R7|, +INF , PT ;  /* 0x7f8000000700780b */ /* 0x000fe40003f3c200 */
[----:B------:R-:W-:-:S04]  /*10b0*/  FSETP.GTU.FTZ.AND P0, PT, |R0|, +INF , PT ;  /* 0x7f8000000000780b */ /* 0x000fc80003f1c200 */
[----:B------:R-:W-:-:S13]  /*10c0*/  PLOP3.LUT P0, PT, P0, P1, PT, 0xf8, 0x8f ;  /* 0x00000000008f781c */ /* 0x000fda0000703f70 */
[----:B------:R-:W-:Y:S05]  /*10d0*/  @P0 BRA `(.L_x_8) ;  /* 0x0000000400440947 */ /* 0x000fea0003800000 */
[----:B------:R-:W-:-:S13]  /*10e0*/  LOP3.LUT P0, RZ, R11, 0x7fffffff, R8, 0xc8, !PT ;  /* 0x7fffffff0bff7812 */ /* 0x000fda000780c808 */
[----:B------:R-:W-:Y:S05]  /*10f0*/  @!P0 BRA `(.L_x_9) ;  /* 0x0000000400348947 */ /* 0x000fea0003800000 */
[C---:B------:R-:W-:Y:S02]  /*1100*/  FSETP.NEU.FTZ.AND P2, PT, |R0|.reuse, +INF , PT ;  /* 0x7f8000000000780b */ /* 0x040fe40003f5d200 */
[----:B------:R-:W-:Y:S02]  /*1110*/  FSETP.NEU.FTZ.AND P1, PT, |R7|, +INF , PT ;  /* 0x7f8000000700780b */ /* 0x000fe40003f3d200 */
[----:B------:R-:W-:-:S11]  /*1120*/  FSETP.NEU.FTZ.AND P0, PT, |R0|, +INF , PT ;  /* 0x7f8000000000780b */ /* 0x000fd60003f1d200 */
[----:B------:R-:W-:Y:S05]  /*1130*/  @!P1 BRA !P2, `(.L_x_9) ;  /* 0x0000000400249947 */ /* 0x000fea0005000000 */
[----:B------:R-:W-:-:S04]  /*1140*/  LOP3.LUT P2, RZ, R8, 0x7fffffff, RZ, 0xc0, !PT ;  /* 0x7fffffff08ff7812 */ /* 0x000fc8000784c0ff */
[----:B------:R-:W-:-:S13]  /*1150*/  PLOP3.LUT P1, PT, P1, P2, PT, 0x2f, 0xf2 ;  /* 0x0000000000f2781c */ /* 0x000fda0000f24577 */
[----:B------:R-:W-:Y:S05]  /*1160*/  @P1 BRA `(.L_x_10) ;  /* 0x0000000400101947 */ /* 0x000fea0003800000 */
[----:B------:R-:W-:-:S04]  /*1170*/  LOP3.LUT P1, RZ, R11, 0x7fffffff, RZ, 0xc0, !PT ;  /* 0x7fffffff0bff7812 */ /* 0x000fc8000782c0ff */
[----:B------:R-:W-:-:S13]  /*1180*/  PLOP3.LUT P0, PT, P0, P1, PT, 0x2f, 0xf2 ;  /* 0x0000000000f2781c */ /* 0x000fda0000702577 */
[----:B------:R-:W-:Y:S05]  /*1190*/  @P0 BRA `(.L_x_11) ;  /* 0x0000000000f80947 */ /* 0x000fea0003800000 */
[----:B------:R-:W-:Y:S02]  /*11a0*/  ISETP.GE.AND P0, PT, R12, RZ, PT ;  /* 0x000000ff0c00720c */ /* 0x000fe40003f06270 */
[----:B------:R-:W-:-:S11]  /*11b0*/  ISETP.GE.AND P1, PT, R13, RZ, PT ;  /* 0x000000ff0d00720c */ /* 0x000fd60003f26270 */
[----:B------:R-:W-:Y:S02]  /*11c0*/  @P0 IMAD.MOV.U32 R10, RZ, RZ, RZ ;  /* 0x000000ffff0a0224 */ /* 0x000fe400078e00ff */
[----:B------:R-:W-:Y:S01]  /*11d0*/  @!P0 FFMA R8, R0, 1.84467440737095516160e+19, RZ ;  /* 0x5f80000000088823 */ /* 0x000fe200000000ff */
[----:B------:R-:W-:Y:S02]  /*11e0*/  @!P0 IMAD.MOV.U32 R10, RZ, RZ, -0x40 ;  /* 0xffffffc0ff0a8424 */ /* 0x000fe400078e00ff */
[----:B------:R-:W-:Y:S02]  /*11f0*/  @!P1 FFMA R11, R7, 1.84467440737095516160e+19, RZ ;  /* 0x5f800000070b9823 */ /* 0x000fe400000000ff */
[----:B------:R-:W-:-:S07]  /*1200*/  @!P1 VIADD R10, R10, 0x40 ;  /* 0x000000400a0a9836 */ /* 0x000fce0000000000 */
.L_x_7:
[----:B------:R-:W-:Y:S01]  /*1210*/  LEA R0, R6, 0xc0800000, 0x17 ;  /* 0xc080000006007811 */ /* 0x000fe200078eb8ff */
[----:B------:R-:W-:-:S03]  /*1220*/  VIADD R7, R4, 0xffffff81 ;  /* 0xffffff8104077836 */ /* 0x000fc60000000000 */
[----:B------:R-:W-:Y:S01]  /*1230*/  IADD3 R11, PT, PT, -R0, R11, RZ ;  /* 0x0000000b000b7210 */ /* 0x000fe20007ffe1ff */
[C---:B------:R-:W-:Y:S01]  /*1240*/  IMAD R0, R7.reuse, -0x800000, R8 ;  /* 0xff80000007007824 */ /* 0x040fe200078e0208 */
[----:B------:R-:W-:Y:S02]  /*1250*/  IADD3 R7, PT, PT, R7, 0x7f, -R6 ;  /* 0x0000007f07077810 */ /* 0x000fe40007ffe806 */
[----:B------:R-:W0:Y:S01]  /*1260*/  MUFU.RCP R12, R11 ;  /* 0x0000000b000c7308 */ /* 0x000e220000001000 */
[----:B------:R-:W-:Y:S02]  /*1270*/  FADD.FTZ R13, -R11, -RZ ;  /* 0x800000ff0b0d7221 */ /* 0x000fe40000010100 */
[----:B------:R-:W-:Y:S02]  /*1280*/  IMAD.IADD R7, R7, 0x1, R10 ;  /* 0x0000000107077824 */ /* 0x000fe400078e020a */
[----:B0-----:R-:W-:-:S04]  /*1290*/  FFMA R15, R12, R13, 1 ;  /* 0x3f8000000c0f7423 */ /* 0x001fc8000000000d */
[----:B------:R-:W-:-:S04]  /*12a0*/  FFMA R17, R12, R15, R12 ;  /* 0x0000000f0c117223 */ /* 0x000fc8000000000c */
[----:B------:R-:W-:-:S04]  /*12b0*/  FFMA R4, R0, R17, RZ ;  /* 0x0000001100047223 */ /* 0x000fc800000000ff */
[----:B------:R-:W-:-:S04]  /*12c0*/  FFMA R15, R13, R4, R0 ;  /* 0x000000040d0f7223 */ /* 0x000fc80000000000 */
[----:B------:R-:W-:-:S04]  /*12d0*/  FFMA R8, R17, R15, R4 ;  /* 0x0000000f11087223 */ /* 0x000fc80000000004 */
[----:B------:R-:W-:-:S04]  /*12e0*/  FFMA R13, R13, R8, R0 ;  /* 0x000000080d0d7223 */ /* 0x000fc80000000000 */
[----:B------:R-:W-:-:S05]  /*12f0*/  FFMA R0, R17, R13, R8 ;  /* 0x0000000d11007223 */ /* 0x000fca0000000008 */
[----:B------:R-:W-:-:S04]  /*1300*/  SHF.R.U32.HI R4, RZ, 0x17, R0 ;  /* 0x00000017ff047819 */ /* 0x000fc80000011600 */
[----:B------:R-:W-:-:S05]  /*1310*/  LOP3.LUT R4, R4, 0xff, RZ, 0xc0, !PT ;  /* 0x000000ff04047812 */ /* 0x000fca00078ec0ff */
[----:B------:R-:W-:-:S04]  /*1320*/  IMAD.IADD R10, R4, 0x1, R7 ;  /* 0x00000001040a7824 */ /* 0x000fc800078e0207 */
[----:B------:R-:W-:-:S05]  /*1330*/  VIADD R4, R10, 0xffffffff ;  /* 0xffffffff0a047836 */ /* 0x000fca0000000000 */
[----:B------:R-:W-:-:S13]  /*1340*/  ISETP.GE.U32.AND P0, PT, R4, 0xfe, PT ;  /* 0x000000fe0400780c */ /* 0x000fda0003f06070 */
[----:B------:R-:W-:Y:S05]  /*1350*/  @!P0 BRA `(.L_x_12) ;  /* 0x0000000000808947 */ /* 0x000fea0003800000 */
[----:B------:R-:W-:-:S13]  /*1360*/  ISETP.GT.AND P0, PT, R10, 0xfe, PT ;  /* 0x000000fe0a00780c */ /* 0x000fda0003f04270 */
[----:B------:R-:W-:Y:S05]  /*1370*/  @P0 BRA `(.L_x_13) ;  /* 0x00000000006c0947 */ /* 0x000fea0003800000 */
[----:B------:R-:W-:-:S13]  /*1380*/  ISETP.GE.AND P0, PT, R10, 0x1, PT ;  /* 0x000000010a00780c */ /* 0x000fda0003f06270 */
[----:B------:R-:W-:Y:S05]  /*1390*/  @P0 BRA `(.L_x_14) ;  /* 0x0000000000980947 */ /* 0x000fea0003800000 */
[----:B------:R-:W-:Y:S02]  /*13a0*/  ISETP.GE.AND P0, PT, R10, -0x18, PT ;  /* 0xffffffe80a00780c */ /* 0x000fe40003f06270 */
[----:B------:R-:W-:-:S11]  /*13b0*/  LOP3.LUT R0, R0, 0x80000000, RZ, 0xc0, !PT ;  /* 0x8000000000007812 */ /* 0x000fd600078ec0ff */
[----:B------:R-:W-:Y:S05]  /*13c0*/  @!P0 BRA `(.L_x_14) ;  /* 0x00000000008c8947 */ /* 0x000fea0003800000 */
[CCC-:B------:R-:W-:Y:S01]  /*13d0*/  FFMA.RZ R4, R17.reuse, R13.reuse, R8.reuse ;  /* 0x0000000d11047223 */ /* 0x1c0fe2000000c008 */
[C---:B------:R-:W-:Y:S02]  /*13e0*/  VIADD R11, R10.reuse, 0x20 ;  /* 0x000000200a0b7836 */ /* 0x040fe40000000000 */
[CCC-:B------:R-:W-:Y:S01]  /*13f0*/  FFMA.RM R7, R17.reuse, R13.reuse, R8.reuse ;  /* 0x0000000d11077223 */ /* 0x1c0fe20000004008 */
[----:B------:R-:W-:Y:S02]  /*1400*/  ISETP.NE.AND P2, PT, R10, RZ, PT ;  /* 0x000000ff0a00720c */ /* 0x000fe40003f45270 */
[----:B------:R-:W-:Y:S01]  /*1410*/  LOP3.LUT R6, R4, 0x7fffff, RZ, 0xc0, !PT ;  /* 0x007fffff04067812 */ /* 0x000fe200078ec0ff */
[----:B------:R-:W-:Y:S01]  /*1420*/  FFMA.RP R4, R17, R13, R8 ;  /* 0x0000000d11047223 */ /* 0x000fe20000008008 */
[----:B------:R-:W-:Y:S02]  /*1430*/  ISETP.NE.AND P1, PT, R10, RZ, PT ;  /* 0x000000ff0a00720c */ /* 0x000fe40003f25270 */
[----:B------:R-:W-:-:S02]  /*1440*/  LOP3.LUT R6, R6, 0x800000, RZ, 0xfc, !PT ;  /* 0x0080000006067812 */ /* 0x000fc400078efcff */
[----:B------:R-:W-:Y:S02]  /*1450*/  IADD3 R8, PT, PT, -R10, RZ, RZ ;  /* 0x000000ff0a087210 */ /* 0x000fe40007ffe1ff */
[----:B------:R-:W-:Y:S02]  /*1460*/  SHF.L.U32 R11, R6, R11, RZ ;  /* 0x0000000b060b7219 */ /* 0x000fe400000006ff */
[----:B------:R-:W-:Y:S02]  /*1470*/  FSETP.NEU.FTZ.AND P0, PT, R4, R7, PT ;  /* 0x000000070400720b */ /* 0x000fe40003f1d000 */
[----:B------:R-:W-:Y:S02]  /*1480*/  SEL R7, R8, RZ, P2 ;  /* 0x000000ff08077207 */ /* 0x000fe40001000000 */
[----:B------:R-:W-:Y:S02]  /*1490*/  ISETP.NE.AND P1, PT, R11, RZ, P1 ;  /* 0x000000ff0b00720c */ /* 0x000fe40000f25270 */
[----:B------:R-:W-:-:S02]  /*14a0*/  SHF.R.U32.HI R7, RZ, R7, R6 ;  /* 0x00000007ff077219 */ /* 0x000fc40000011606 */
[----:B------:R-:W-:Y:S02]  /*14b0*/  PLOP3.LUT P0, PT, P0, P1, PT, 0xf8, 0x8f ;  /* 0x00000000008f781c */ /* 0x000fe40000703f70 */
[----:B------:R-:W-:Y:S02]  /*14c0*/  SHF.R.U32.HI R11, RZ, 0x1, R7 ;  /* 0x00000001ff0b7819 */ /* 0x000fe40000011607 */
[----:B------:R-:W-:-:S04]  /*14d0*/  SEL R4, RZ, 0x1, !P0 ;  /* 0x00000001ff047807 */ /* 0x000fc80004000000 */
[----:B------:R-:W-:-:S04]  /*14e0*/  LOP3.LUT R4, R4, 0x1, R11, 0xf8, !PT ;  /* 0x0000000104047812 */ /* 0x000fc800078ef80b */
[----:B------:R-:W-:-:S05]  /*14f0*/  LOP3.LUT R4, R4, R7, RZ, 0xc0, !PT ;  /* 0x0000000704047212 */ /* 0x000fca00078ec0ff */
[----:B------:R-:W-:-:S05]  /*1500*/  IMAD.IADD R11, R11, 0x1, R4 ;  /* 0x000000010b0b7824 */ /* 0x000fca00078e0204 */
[----:B------:R-:W-:Y:S01]  /*1510*/  LOP3.LUT R0, R11, R0, RZ, 0xfc, !PT ;  /* 0x000000000b007212 */ /* 0x000fe200078efcff */
[----:B------:R-:W-:Y:S06]  /*1520*/  BRA `(.L_x_14) ;  /* 0x0000000000347947 */ /* 0x000fec0003800000 */
.L_x_13:
[----:B------:R-:W-:-:S04]  /*1530*/  LOP3.LUT R0, R0, 0x80000000, RZ, 0xc0, !PT ;  /* 0x8000000000007812 */ /* 0x000fc800078ec0ff */
[----:B------:R-:W-:Y:S01]  /*1540*/  LOP3.LUT R0, R0, 0x7f800000, RZ, 0xfc, !PT ;  /* 0x7f80000000007812 */ /* 0x000fe200078efcff */
[----:B------:R-:W-:Y:S06]  /*1550*/  BRA `(.L_x_14) ;  /* 0x0000000000287947 */ /* 0x000fec0003800000 */
.L_x_12:
[----:B------:R-:W-:Y:S01]  /*1560*/  IMAD R0, R7, 0x800000, R0 ;  /* 0x0080000007007824 */ /* 0x000fe200078e0200 */
[----:B------:R-:W-:Y:S06]  /*1570*/  BRA `(.L_x_14) ;  /* 0x0000000000207947 */ /* 0x000fec0003800000 */
.L_x_11:
[----:B------:R-:W-:-:S04]  /*1580*/  LOP3.LUT R0, R11, 0x80000000, R8, 0x48, !PT ;  /* 0x800000000b007812 */ /* 0x000fc800078e4808 */
[----:B------:R-:W-:Y:S01]  /*1590*/  LOP3.LUT R0, R0, 0x7f800000, RZ, 0xfc, !PT ;  /* 0x7f80000000007812 */ /* 0x000fe200078efcff */
[----:B------:R-:W-:Y:S06]  /*15a0*/  BRA `(.L_x_14) ;  /* 0x0000000000147947 */ /* 0x000fec0003800000 */
.L_x_10:
[----:B------:R-:W-:Y:S01]  /*15b0*/  LOP3.LUT R0, R11, 0x80000000, R8, 0x48, !PT ;  /* 0x800000000b007812 */ /* 0x000fe200078e4808 */
[----:B------:R-:W-:Y:S06]  /*15c0*/  BRA `(.L_x_14) ;  /* 0x00000000000c7947 */ /* 0x000fec0003800000 */
.L_x_9:
[----:B------:R-:W0:Y:S01]  /*15d0*/  MUFU.RSQ R0, -QNAN ;  /* 0xffc0000000007908 */ /* 0x000e220000001400 */
[----:B------:R-:W-:Y:S05]  /*15e0*/  BRA `(.L_x_14) ;  /* 0x0000000000047947 */ /* 0x000fea0003800000 */
.L_x_8:
[----:B------:R-:W-:-:S07]  /*15f0*/  FADD.FTZ R0, R0, R7 ;  /* 0x0000000700007221 */ /* 0x000fce0000010000 */
.L_x_14:
[----:B------:R-:W-:Y:S02]  /*1600*/  IMAD.MOV.U32 R6, RZ, RZ, R2 ;  /* 0x000000ffff067224 */ /* 0x000fe400078e0002 */
[----:B------:R-:W-:-:S04]  /*1610*/  IMAD.MOV.U32 R7, RZ, RZ, 0x0 ;  /* 0x00000000ff077424 */ /* 0x000fc800078e00ff */
[----:B0-----:R-:W-:Y:S05]  /*1620*/  RET.REL.NODEC R6 `(_Z12rfk45_kernelffiPKfiifPFvfS0_iiPfEiS1_PiS4_) ;  /* 0xffffffe806747950 */ /* 0x001fea0003c3ffff */
.L_x_15:
[----:B------:R-:W-:-:S00]  /*1630*/  BRA `(.L_x_15) ;  /* 0xfffffffc00fc7947 */ /* 0x000fc0000383ffff */
[----:B------:R-:W-:-:S00]  /*1640*/  NOP ;  /* 0x0000000000007918 */ /* 0x000fc00000000000 */
        /* <DEDUP_REMOVED lines=11> */
.L_x_16:


//--------------------- .nv.shared._Z12rfk45_kernelffiPKfiifPFvfS0_iiPfEiS1_PiS4_ --------------------------
	.section	.nv.shared._Z12rfk45_kernelffiPKfiifPFvfS0_iiPfEiS1_PiS4_,"aw",@nobits
	.sectionflags	@""
	.align	4
.nv.shared._Z12rfk45_kernelffiPKfiifPFvfS0_iiPfEiS1_PiS4_:
	.zero		1032


//--------------------- .nv.shared.reserved.0     --------------------------
	.section	.nv.shared.reserved.0,"aw",@nobits
	.weak		__nv_reservedSMEM_offset_0_alias
	.size		__nv_reservedSMEM_offset_0_alias, 0, 64
	.other		__nv_reservedSMEM_offset_0_alias,@"STO_CUDA_RESERVED_SHARED STV_DEFAULT"
__nv_reservedSMEM_offset_0_alias:
	.zero		0
	.zero		64


//--------------------- .nv.constant0._Z12rfk45_kernelffiPKfiifPFvfS0_iiPfEiS1_PiS4_ --------------------------
	.section	.nv.constant0._Z12rfk45_kernelffiPKfiifPFvfS0_iiPfEiS1_PiS4_,"a",@progbits
	.sectionflags	@""
	.align	4
.nv.constant0._Z12rfk45_kernelffiPKfiifPFvfS0_iiPfEiS1_PiS4_:
	.zero		976


//--------------------- SYMBOLS --------------------------

	.type		.nv.reservedSmem.offset0,@object
	.size		.nv.reservedSmem.offset0,0x4
	.type		.nv.reservedSmem.cap,@object
	.size		.nv.reservedSmem.cap,0x4
